	.headerflags	@"EF_CUDA_TEXMODE_UNIFIED EF_CUDA_64BIT_ADDRESS EF_CUDA_ACCELERATORS EF_CUDA_SM90 EF_CUDA_VIRTUAL_SM(EF_CUDA_SM90)"
	.elftype	@"ET_EXEC"


//--------------------- .nv.info                  --------------------------
	.section	.nv.info,"",@"SHT_CUDA_INFO"
	.align	4


	//----- nvinfo : EIATTR_REGCOUNT
	.align		4
        /*0000*/ 	.byte	0x04, 0x2f
        /*0002*/ 	.short	(.L_1 - .L_0)
	.align		4
.L_0:
        /*0004*/ 	.word	index@(triton_poi_fused__unsafe_index_add_convolution_mul_sub_25)
        /*0008*/ 	.word	0x00000014


	//----- nvinfo : EIATTR_MIN_STACK_SIZE
	.align		4
.L_1:
        /*000c*/ 	.byte	0x04, 0x12
        /*000e*/ 	.short	(.L_3 - .L_2)
	.align		4
.L_2:
        /*0010*/ 	.word	index@(triton_poi_fused__unsafe_index_add_convolution_mul_sub_25)
        /*0014*/ 	.word	0x00000000


	//----- nvinfo : EIATTR_FRAME_SIZE
	.align		4
.L_3:
        /*0018*/ 	.byte	0x04, 0x11
        /*001a*/ 	.short	(.L_5 - .L_4)
	.align		4
.L_4:
        /*001c*/ 	.word	index@(triton_poi_fused__unsafe_index_add_convolution_mul_sub_25)
        /*0020*/ 	.word	0x00000000


	//----- nvinfo : EIATTR_MIN_STACK_SIZE
	.align		4
.L_5:
        /*0024*/ 	.byte	0x04, 0x12
        /*0026*/ 	.short	(.L_7 - .L_6)
	.align		4
.L_6:
        /*0028*/ 	.word	index@(triton_poi_fused__unsafe_index_add_convolution_mul_sub_25)
        /*002c*/ 	.word	0x00000000
.L_7:


//--------------------- .nv.info.triton_poi_fused__unsafe_index_add_convolution_mul_sub_25 --------------------------
	.section	.nv.info.triton_poi_fused__unsafe_index_add_convolution_mul_sub_25,"",@"SHT_CUDA_INFO"
	.sectionflags	@""
	.align	4


	//----- nvinfo : EIATTR_CUDA_API_VERSION
	.align		4
        /*0000*/ 	.byte	0x04, 0x37
        /*0002*/ 	.short	(.L_9 - .L_8)
.L_8:
        /*0004*/ 	.word	0x0000007c


	//----- nvinfo : EIATTR_KPARAM_INFO
	.align		4
.L_9:
        /*0008*/ 	.byte	0x04, 0x17
        /*000a*/ 	.short	(.L_11 - .L_10)
.L_10:
        /*000c*/ 	.word	0x00000000
        /*0010*/ 	.short	0x000a
        /*0012*/ 	.short	0x004c
        /*0014*/ 	.byte	0x00, 0xf0, 0x11, 0x00


	//----- nvinfo : EIATTR_KPARAM_INFO
	.align		4
.L_11:
        /*0018*/ 	.byte	0x04, 0x17
        /*001a*/ 	.short	(.L_13 - .L_12)
.L_12:
        /*001c*/ 	.word	0x00000000
        /*0020*/ 	.short	0x0009
        /*0022*/ 	.short	0x0048
        /*0024*/ 	.byte	0x00, 0xf0, 0x11, 0x00


	//----- nvinfo : EIATTR_KPARAM_INFO
	.align		4
.L_13:
        /*0028*/ 	.byte	0x04, 0x17
        /*002a*/ 	.short	(.L_15 - .L_14)
.L_14:
        /*002c*/ 	.word	0x00000000
        /*0030*/ 	.short	0x0008
        /*0032*/ 	.short	0x0040
        /*0034*/ 	.byte	0x00, 0xf4, 0x21, 0x00


	//----- nvinfo : EIATTR_KPARAM_INFO
	.align		4
.L_15:
        /*0038*/ 	.byte	0x04, 0x17
        /*003a*/ 	.short	(.L_17 - .L_16)
.L_16:
        /*003c*/ 	.word	0x00000000
        /*0040*/ 	.short	0x0007
        /*0042*/ 	.short	0x0038
        /*0044*/ 	.byte	0x00, 0xf4, 0x21, 0x00


	//----- nvinfo : EIATTR_KPARAM_INFO
	.align		4
.L_17:
        /*0048*/ 	.byte	0x04, 0x17
        /*004a*/ 	.short	(.L_19 - .L_18)
.L_18:
        /*004c*/ 	.word	0x00000000
        /*0050*/ 	.short	0x0006
        /*0052*/ 	.short	0x0030
        /*0054*/ 	.byte	0x00, 0xf4, 0x21, 0x00


	//----- nvinfo : EIATTR_KPARAM_INFO
	.align		4
.L_19:
        /*0058*/ 	.byte	0x04, 0x17
        /*005a*/ 	.short	(.L_21 - .L_20)
.L_20:
        /*005c*/ 	.word	0x00000000
        /*0060*/ 	.short	0x0005
        /*0062*/ 	.short	0x0028
        /*0064*/ 	.byte	0x00, 0xf4, 0x21, 0x00


	//----- nvinfo : EIATTR_KPARAM_INFO
	.align		4
.L_21:
        /*0068*/ 	.byte	0x04, 0x17
        /*006a*/ 	.short	(.L_23 - .L_22)
.L_22:
        /*006c*/ 	.word	0x00000000
        /*0070*/ 	.short	0x0004
        /*0072*/ 	.short	0x0020
        /*0074*/ 	.byte	0x00, 0xf4, 0x21, 0x00


	//----- nvinfo : EIATTR_KPARAM_INFO
	.align		4
.L_23:
        /*0078*/ 	.byte	0x04, 0x17
        /*007a*/ 	.short	(.L_25 - .L_24)
.L_24:
        /*007c*/ 	.word	0x00000000
        /*0080*/ 	.short	0x0003
        /*0082*/ 	.short	0x0018
        /*0084*/ 	.byte	0x00, 0xf4, 0x21, 0x00


	//----- nvinfo : EIATTR_KPARAM_INFO
	.align		4
.L_25:
        /*0088*/ 	.byte	0x04, 0x17
        /*008a*/ 	.short	(.L_27 - .L_26)
.L_26:
        /*008c*/ 	.word	0x00000000
        /*0090*/ 	.short	0x0002
        /*0092*/ 	.short	0x0010
        /*0094*/ 	.byte	0x00, 0xf4, 0x21, 0x00


	//----- nvinfo : EIATTR_KPARAM_INFO
	.align		4
.L_27:
        /*0098*/ 	.byte	0x04, 0x17
        /*009a*/ 	.short	(.L_29 - .L_28)
.L_28:
        /*009c*/ 	.word	0x00000000
        /*00a0*/ 	.short	0x0001
        /*00a2*/ 	.short	0x0008
        /*00a4*/ 	.byte	0x00, 0xf4, 0x21, 0x00


	//----- nvinfo : EIATTR_KPARAM_INFO
	.align		4
.L_29:
        /*00a8*/ 	.byte	0x04, 0x17
        /*00aa*/ 	.short	(.L_31 - .L_30)
.L_30:
        /*00ac*/ 	.word	0x00000000
        /*00b0*/ 	.short	0x0000
        /*00b2*/ 	.short	0x0000
        /*00b4*/ 	.byte	0x00, 0xf4, 0x21, 0x00


	//----- nvinfo : EIATTR_SPARSE_MMA_MASK
	.align		4
.L_31:
        /*00b8*/ 	.byte	0x03, 0x50
        /*00ba*/ 	.short	0x0000


	//----- nvinfo : EIATTR_MAXREG_COUNT
	.align		4
        /*00bc*/ 	.byte	0x03, 0x1b
        /*00be*/ 	.short	0x00ff


	//----- nvinfo : EIATTR_EXIT_INSTR_OFFSETS
	.align		4
        /*00c0*/ 	.byte	0x04, 0x1c
        /*00c2*/ 	.short	(.L_33 - .L_32)


	//   ....[0]....
.L_32:
        /*00c4*/ 	.word	0x00000340


	//   ....[1]....
        /*00c8*/ 	.word	0x00000360


	//----- nvinfo : EIATTR_REQNTID
	.align		4
.L_33:
        /*00cc*/ 	.byte	0x04, 0x10
        /*00ce*/ 	.short	(.L_35 - .L_34)
.L_34:
        /*00d0*/ 	.word	0x00000080
        /*00d4*/ 	.word	0x00000001
        /*00d8*/ 	.word	0x00000001


	//----- nvinfo : EIATTR_CBANK_PARAM_SIZE
	.align		4
.L_35:
        /*00dc*/ 	.byte	0x03, 0x19
        /*00de*/ 	.short	0x0050


	//----- nvinfo : EIATTR_PARAM_CBANK
	.align		4
        /*00e0*/ 	.byte	0x04, 0x0a
        /*00e2*/ 	.short	(.L_37 - .L_36)
	.align		4
.L_36:
        /*00e4*/ 	.word	index@(.nv.constant0.triton_poi_fused__unsafe_index_add_convolution_mul_sub_25)
        /*00e8*/ 	.short	0x0210
        /*00ea*/ 	.short	0x0050


	//----- nvinfo : EIATTR_SW_WAR
	.align		4
.L_37:
        /*00ec*/ 	.byte	0x04, 0x36
        /*00ee*/ 	.short	(.L_39 - .L_38)
.L_38:
        /*00f0*/ 	.word	0x00000008
.L_39:


//--------------------- .nv.callgraph             --------------------------
	.section	.nv.callgraph,"",@"SHT_CUDA_CALLGRAPH"
	.align	4
	.sectionentsize	8
	.align		4
        /*0000*/ 	.word	0x00000000
	.align		4
        /*0004*/ 	.word	0xffffffff
	.align		4
        /*0008*/ 	.word	0x00000000
	.align		4
        /*000c*/ 	.word	0xfffffffe
	.align		4
        /*0010*/ 	.word	0x00000000
	.align		4
        /*0014*/ 	.word	0xfffffffd
	.align		4
        /*0018*/ 	.word	0x00000000
	.align		4
        /*001c*/ 	.word	0xfffffffc


//--------------------- .text.triton_poi_fused__unsafe_index_add_convolution_mul_sub_25 --------------------------
	.section	.text.triton_poi_fused__unsafe_index_add_convolution_mul_sub_25,"ax",@progbits
	.sectionflags	@"SHF_BARRIERS=1"
	.align	128
        .global         triton_poi_fused__unsafe_index_add_convolution_mul_sub_25
        .type           triton_poi_fused__unsafe_index_add_convolution_mul_sub_25,@function
        .size           triton_poi_fused__unsafe_index_add_convolution_mul_sub_25,(.L_x_1 - triton_poi_fused__unsafe_index_add_convolution_mul_sub_25)
        .other          triton_poi_fused__unsafe_index_add_convolution_mul_sub_25,@"STO_CUDA_ENTRY STV_DEFAULT"
triton_poi_fused__unsafe_index_add_convolution_mul_sub_25:
.text.triton_poi_fused__unsafe_index_add_convolution_mul_sub_25:
[----:B------:R-:W0:Y:S01]  /*0000*/  LDC R1, c[0x0][0x28] ;  /* 0x00000a00ff017b82 */ /* 0x000e220000000800 */
[----:B------:R-:W1:Y:S07]  /*0010*/  S2R R0, SR_TID.X ;  /* 0x0000000000007919 */ /* 0x000e6e0000002100 */
[----:B------:R-:W2:Y:S01]  /*0020*/  LDC.64 R8, c[0x0][0x228] ;  /* 0x00008a00ff087b82 */ /* 0x000ea20000000a00 */
[----:B------:R-:W-:Y:S01]  /*0030*/  ULDC.64 UR4, c[0x0][0x208] ;  /* 0x0000820000047ab9 */ /* 0x000fe20000000a00 */
[----:B------:R-:W3:Y:S01]  /*0040*/  S2R R15, SR_CTAID.Y ;  /* 0x00000000000f7919 */ /* 0x000ee20000002600 */
[----:B------:R-:W4:Y:S05]  /*0050*/  S2R R16, SR_CTAID.X ;  /* 0x0000000000107919 */ /* 0x000f2a0000002500 */
[----:B------:R-:W5:Y:S08]  /*0060*/  LDC.64 R10, c[0x0][0x238] ;  /* 0x00008e00ff0a7b82 */ /* 0x000f700000000a00 */
[----:B------:R-:W5:Y:S08]  /*0070*/  LDC.64 R6, c[0x0][0x248] ;  /* 0x00009200ff067b82 */ /* 0x000f700000000a00 */
[----:B------:R-:W5:Y:S01]  /*0080*/  LDC.64 R2, c[0x0][0x250] ;  /* 0x00009400ff027b82 */ /* 0x000f620000000a00 */
[----:B-1----:R-:W-:-:S07]  /*0090*/  SHF.L.U32 R0, R0, 0x1, RZ ;  /* 0x0000000100007819 */ /* 0x002fce00000006ff */
[----:B------:R-:W1:Y:S01]  /*00a0*/  LDC.64 R4, c[0x0][0x210] ;  /* 0x00008400ff047b82 */ /* 0x000e620000000a00 */
[----:B------:R-:W-:-:S04]  /*00b0*/  LOP3.LUT R0, R0, 0xfe, RZ, 0xc0, !PT ;  /* 0x000000fe00007812 */ /* 0x000fc800078ec0ff */
[----:B---3--:R-:W-:Y:S02]  /*00c0*/  LEA R15, R15, R0, 0x8 ;  /* 0x000000000f0f7211 */ /* 0x008fe400078e40ff */
[----:B----4-:R-:W-:Y:S02]  /*00d0*/  LEA.HI R12, R16, R16, RZ, 0x1 ;  /* 0x00000010100c7211 */ /* 0x010fe400078f08ff */
[----:B------:R-:W-:Y:S01]  /*00e0*/  SHF.R.S32.HI R14, RZ, 0x1f, R15 ;  /* 0x0000001fff0e7819 */ /* 0x000fe2000001140f */
[----:B--2---:R-:W-:Y:S01]  /*00f0*/  IMAD.WIDE R8, R15, 0x4, R8 ;  /* 0x000000040f087825 */ /* 0x004fe200078e0208 */
[----:B------:R-:W-:Y:S02]  /*0100*/  LOP3.LUT R0, R12, 0xfffffffe, RZ, 0xc0, !PT ;  /* 0xfffffffe0c007812 */ /* 0x000fe400078ec0ff */
[----:B------:R-:W-:Y:S02]  /*0110*/  LEA.HI R14, R14, R15, RZ, 0x8 ;  /* 0x0000000f0e0e7211 */ /* 0x000fe400078f40ff */
[----:B------:R-:W-:Y:S01]  /*0120*/  IADD3 R17, -R0, R16, RZ ;  /* 0x0000001000117210 */ /* 0x000fe20007ffe1ff */
[----:B------:R-:W2:Y:S01]  /*0130*/  LDG.E.EL.64 R8, desc[UR4][R8.64] ;  /* 0x0000000408087981 */ /* 0x000ea2000c2e1b00 */
[----:B------:R-:W-:-:S02]  /*0140*/  LOP3.LUT R0, R14, 0xffffff00, RZ, 0xc0, !PT ;  /* 0xffffff000e007812 */ /* 0x000fc400078ec0ff */
[----:B------:R-:W-:Y:S01]  /*0150*/  ISETP.GE.AND P0, PT, R16, 0x4, PT ;  /* 0x000000041000780c */ /* 0x000fe20003f06270 */
[----:B-----5:R-:W-:Y:S01]  /*0160*/  IMAD.WIDE R10, R17, 0x4, R10 ;  /* 0x00000004110a7825 */ /* 0x020fe200078e020a */
[----:B------:R-:W-:Y:S02]  /*0170*/  SHF.L.U32 R14, R14, 0x2, RZ ;  /* 0x000000020e0e7819 */ /* 0x000fe400000006ff */
[----:B------:R-:W-:Y:S01]  /*0180*/  IADD3 R13, R15, -R0, RZ ;  /* 0x800000000f0d7210 */ /* 0x000fe20007ffe0ff */
[----:B------:R-:W-:Y:S01]  /*0190*/  HFMA2.MMA R0, -RZ, RZ, 0, 0 ;  /* 0x00000000ff007435 */ /* 0x000fe200000001ff */
[----:B------:R-:W-:Y:S02]  /*01a0*/  LOP3.LUT R17, R14, 0xfffffc00, RZ, 0xc0, !PT ;  /* 0xfffffc000e117812 */ /* 0x000fe400078ec0ff */
[----:B------:R-:W-:Y:S02]  /*01b0*/  LEA R14, R16, R13, 0x8 ;  /* 0x0000000d100e7211 */ /* 0x000fe400078e40ff */
[----:B------:R-:W-:-:S02]  /*01c0*/  SHF.R.S32.HI R15, RZ, 0x1, R12 ;  /* 0x00000001ff0f7819 */ /* 0x000fc4000001140c */
[----:B------:R-:W-:-:S03]  /*01d0*/  IADD3 R17, R14, R17, RZ ;  /* 0x000000110e117210 */ /* 0x000fc60007ffe0ff */
[----:B------:R3:W4:Y:S01]  /*01e0*/  @!P0 LDG.E.EL R0, desc[UR4][R10.64] ;  /* 0x000000040a008981 */ /* 0x000722000c2e1900 */
[----:B0-----:R-:W-:Y:S01]  /*01f0*/  IMAD.WIDE R14, R15, 0x4, R6 ;  /* 0x000000040f0e7825 */ /* 0x001fe200078e0206 */
[----:B------:R-:W-:-:S03]  /*0200*/  MOV R12, RZ ;  /* 0x000000ff000c7202 */ /* 0x000fc60000000f00 */
[----:B------:R-:W-:Y:S01]  /*0210*/  IMAD.WIDE R6, R13, 0x4, R2 ;  /* 0x000000040d067825 */ /* 0x000fe200078e0202 */
[----:B------:R-:W-:Y:S02]  /*0220*/  CS2R R2, SRZ ;  /* 0x0000000000027805 */ /* 0x000fe4000001ff00 */
[----:B------:R-:W5:Y:S01]  /*0230*/  @!P0 LDG.E.EL R12, desc[UR4][R14.64] ;  /* 0x000000040e0c8981 */ /* 0x000f62000c2e1900 */
[----:B-1----:R-:W-:-:S03]  /*0240*/  IMAD.WIDE R4, R17, 0x4, R4 ;  /* 0x0000000411047825 */ /* 0x002fc600078e0204 */
[----:B------:R-:W5:Y:S04]  /*0250*/  LDG.E.EL.64 R6, desc[UR4][R6.64] ;  /* 0x0000000406067981 */ /* 0x000f68000c2e1b00 */
[----:B------:R-:W5:Y:S01]  /*0260*/  @!P0 LDG.E.EL.64 R2, desc[UR4][R4.64] ;  /* 0x0000000404028981 */ /* 0x000f62000c2e1b00 */
[----:B------:R-:W-:Y:S01]  /*0270*/  BAR.SYNC.DEFER_BLOCKING 0x0 ;  /* 0x0000000000007b1d */ /* 0x000fe20000010000 */
[----:B--2---:R-:W-:Y:S01]  /*0280*/  FADD R13, R8, -R8 ;  /* 0x80000008080d7221 */ /* 0x004fe20000000000 */
[----:B---3--:R-:W-:-:S03]  /*0290*/  FADD R10, R9, -R9 ;  /* 0x80000009090a7221 */ /* 0x008fc60000000000 */
[-C--:B----4-:R-:W-:Y:S01]  /*02a0*/  FFMA R13, R13, R0.reuse, R8 ;  /* 0x000000000d0d7223 */ /* 0x090fe20000000008 */
[----:B------:R-:W-:-:S03]  /*02b0*/  FFMA R9, R10, R0, R9 ;  /* 0x000000000a097223 */ /* 0x000fc60000000009 */
[----:B------:R-:W-:Y:S01]  /*02c0*/  FADD R0, R13, -R13 ;  /* 0x8000000d0d007221 */ /* 0x000fe20000000000 */
[----:B------:R-:W-:-:S03]  /*02d0*/  FADD R8, R9, -R9 ;  /* 0x8000000909087221 */ /* 0x000fc60000000000 */
[-C--:B-----5:R-:W-:Y:S01]  /*02e0*/  FFMA R0, R0, R12.reuse, R13 ;  /* 0x0000000c00007223 */ /* 0x0a0fe2000000000d */
[----:B------:R-:W-:Y:S01]  /*02f0*/  FFMA R8, R8, R12, R9 ;  /* 0x0000000c08087223 */ /* 0x000fe20000000009 */
[----:B------:R-:W-:Y:S01]  /*0300*/  FADD R11, R6, R2 ;  /* 0x00000002060b7221 */ /* 0x000fe20000000000 */
[----:B------:R-:W-:-:S03]  /*0310*/  FADD R3, R7, R3 ;  /* 0x0000000307037221 */ /* 0x000fc60000000000 */
[----:B------:R-:W-:Y:S01]  /*0320*/  FADD R2, R0, R11 ;  /* 0x0000000b00027221 */ /* 0x000fe20000000000 */
[----:B------:R-:W-:Y:S01]  /*0330*/  FADD R3, R8, R3 ;  /* 0x0000000308037221 */ /* 0x000fe20000000000 */
[----:B------:R-:W-:Y:S06]  /*0340*/  @P0 EXIT ;  /* 0x000000000000094d */ /* 0x000fec0003800000 */
[----:B------:R-:W-:Y:S01]  /*0350*/  STG.E.64 desc[UR4][R4.64], R2 ;  /* 0x0000000204007986 */ /* 0x000fe2000c101b04 */
[----:B------:R-:W-:Y:S05]  /*0360*/  EXIT ;  /* 0x000000000000794d */ /* 0x000fea0003800000 */
.L_x_0:
[----:B------:R-:W-:-:S00]  /*0370*/  BRA `(.L_x_0) ;  /* 0xfffffffc00fc7947 */ /* 0x000fc0000383ffff */
[----:B------:R-:W-:-:S00]  /*0380*/  NOP ;  /* 0x0000000000007918 */ /* 0x000fc00000000000 */
[----:B------:R-:W-:-:S00]  /*0390*/  NOP ;  /* 0x0000000000007918 */ /* 0x000fc00000000000 */
[----:B------:R-:W-:-:S00]  /*03a0*/  NOP ;  /* 0x0000000000007918 */ /* 0x000fc00000000000 */
[----:B------:R-:W-:-:S00]  /*03b0*/  NOP ;  /* 0x0000000000007918 */ /* 0x000fc00000000000 */
[----:B------:R-:W-:-:S00]  /*03c0*/  NOP ;  /* 0x0000000000007918 */ /* 0x000fc00000000000 */
[----:B------:R-:W-:-:S00]  /*03d0*/  NOP ;  /* 0x0000000000007918 */ /* 0x000fc00000000000 */
[----:B------:R-:W-:-:S00]  /*03e0*/  NOP ;  /* 0x0000000000007918 */ /* 0x000fc00000000000 */
[----:B------:R-:W-:-:S00]  /*03f0*/  NOP ;  /* 0x0000000000007918 */ /* 0x000fc00000000000 */
.L_x_1:


//--------------------- .nv.constant0.triton_poi_fused__unsafe_index_add_convolution_mul_sub_25 --------------------------
	.section	.nv.constant0.triton_poi_fused__unsafe_index_add_convolution_mul_sub_25,"a",@progbits
	.sectionflags	@""
	.align	4
.nv.constant0.triton_poi_fused__unsafe_index_add_convolution_mul_sub_25:
	.zero		608
